	.headerflags	@"EF_CUDA_TEXMODE_UNIFIED EF_CUDA_64BIT_ADDRESS EF_CUDA_ACCELERATORS EF_CUDA_SM90 EF_CUDA_VIRTUAL_SM(EF_CUDA_SM90)"
	.elftype	@"ET_EXEC"


//--------------------- .nv.info                  --------------------------
	.section	.nv.info,"",@"SHT_CUDA_INFO"
	.align	4


	//----- nvinfo : EIATTR_REGCOUNT
	.align		4
        /*0000*/ 	.byte	0x04, 0x2f
        /*0002*/ 	.short	(.L_1 - .L_0)
	.align		4
.L_0:
        /*0004*/ 	.word	index@(triton_poi_fused_relu_6)
        /*0008*/ 	.word	0x0000000a


	//----- nvinfo : EIATTR_MIN_STACK_SIZE
	.align		4
.L_1:
        /*000c*/ 	.byte	0x04, 0x12
        /*000e*/ 	.short	(.L_3 - .L_2)
	.align		4
.L_2:
        /*0010*/ 	.word	index@(triton_poi_fused_relu_6)
        /*0014*/ 	.word	0x00000000


	//----- nvinfo : EIATTR_FRAME_SIZE
	.align		4
.L_3:
        /*0018*/ 	.byte	0x04, 0x11
        /*001a*/ 	.short	(.L_5 - .L_4)
	.align		4
.L_4:
        /*001c*/ 	.word	index@(triton_poi_fused_relu_6)
        /*0020*/ 	.word	0x00000000


	//----- nvinfo : EIATTR_MIN_STACK_SIZE
	.align		4
.L_5:
        /*0024*/ 	.byte	0x04, 0x12
        /*0026*/ 	.short	(.L_7 - .L_6)
	.align		4
.L_6:
        /*0028*/ 	.word	index@(triton_poi_fused_relu_6)
        /*002c*/ 	.word	0x00000000
.L_7:


//--------------------- .nv.info.triton_poi_fused_relu_6 --------------------------
	.section	.nv.info.triton_poi_fused_relu_6,"",@"SHT_CUDA_INFO"
	.sectionflags	@""
	.align	4


	//----- nvinfo : EIATTR_CUDA_API_VERSION
	.align		4
        /*0000*/ 	.byte	0x04, 0x37
        /*0002*/ 	.short	(.L_9 - .L_8)
.L_8:
        /*0004*/ 	.word	0x0000007c


	//----- nvinfo : EIATTR_KPARAM_INFO
	.align		4
.L_9:
        /*0008*/ 	.byte	0x04, 0x17
        /*000a*/ 	.short	(.L_11 - .L_10)
.L_10:
        /*000c*/ 	.word	0x00000000
        /*0010*/ 	.short	0x0001
        /*0012*/ 	.short	0x0008
        /*0014*/ 	.byte	0x00, 0xf0, 0x11, 0x00


	//----- nvinfo : EIATTR_KPARAM_INFO
	.align		4
.L_11:
        /*0018*/ 	.byte	0x04, 0x17
        /*001a*/ 	.short	(.L_13 - .L_12)
.L_12:
        /*001c*/ 	.word	0x00000000
        /*0020*/ 	.short	0x0000
        /*0022*/ 	.short	0x0000
        /*0024*/ 	.byte	0x00, 0xf4, 0x21, 0x00


	//----- nvinfo : EIATTR_SPARSE_MMA_MASK
	.align		4
.L_13:
        /*0028*/ 	.byte	0x03, 0x50
        /*002a*/ 	.short	0x0000


	//----- nvinfo : EIATTR_MAXREG_COUNT
	.align		4
        /*002c*/ 	.byte	0x03, 0x1b
        /*002e*/ 	.short	0x00ff


	//----- nvinfo : EIATTR_EXIT_INSTR_OFFSETS
	.align		4
        /*0030*/ 	.byte	0x04, 0x1c
        /*0032*/ 	.short	(.L_15 - .L_14)


	//   ....[0]....
.L_14:
        /*0034*/ 	.word	0x00000130


	//----- nvinfo : EIATTR_REQNTID
	.align		4
.L_15:
        /*0038*/ 	.byte	0x04, 0x10
        /*003a*/ 	.short	(.L_17 - .L_16)
.L_16:
        /*003c*/ 	.word	0x00000080
        /*0040*/ 	.word	0x00000001
        /*0044*/ 	.word	0x00000001


	//----- nvinfo : EIATTR_CBANK_PARAM_SIZE
	.align		4
.L_17:
        /*0048*/ 	.byte	0x03, 0x19
        /*004a*/ 	.short	0x000c


	//----- nvinfo : EIATTR_PARAM_CBANK
	.align		4
        /*004c*/ 	.byte	0x04, 0x0a
        /*004e*/ 	.short	(.L_19 - .L_18)
	.align		4
.L_18:
        /*0050*/ 	.word	index@(.nv.constant0.triton_poi_fused_relu_6)
        /*0054*/ 	.short	0x0210
        /*0056*/ 	.short	0x000c


	//----- nvinfo : EIATTR_SW_WAR
	.align		4
.L_19:
        /*0058*/ 	.byte	0x04, 0x36
        /*005a*/ 	.short	(.L_21 - .L_20)
.L_20:
        /*005c*/ 	.word	0x00000008
.L_21:


//--------------------- .nv.callgraph             --------------------------
	.section	.nv.callgraph,"",@"SHT_CUDA_CALLGRAPH"
	.align	4
	.sectionentsize	8
	.align		4
        /*0000*/ 	.word	0x00000000
	.align		4
        /*0004*/ 	.word	0xffffffff
	.align		4
        /*0008*/ 	.word	0x00000000
	.align		4
        /*000c*/ 	.word	0xfffffffe
	.align		4
        /*0010*/ 	.word	0x00000000
	.align		4
        /*0014*/ 	.word	0xfffffffd
	.align		4
        /*0018*/ 	.word	0x00000000
	.align		4
        /*001c*/ 	.word	0xfffffffc


//--------------------- .text.triton_poi_fused_relu_6 --------------------------
	.section	.text.triton_poi_fused_relu_6,"ax",@progbits
	.align	128
        .global         triton_poi_fused_relu_6
        .type           triton_poi_fused_relu_6,@function
        .size           triton_poi_fused_relu_6,(.L_x_1 - triton_poi_fused_relu_6)
        .other          triton_poi_fused_relu_6,@"STO_CUDA_ENTRY STV_DEFAULT"
triton_poi_fused_relu_6:
.text.triton_poi_fused_relu_6:
[----:B------:R-:W-:Y:S01]  /*0000*/  LDC R1, c[0x0][0x28] ;  /* 0x00000a00ff017b82 */ /* 0x000fe20000000800 */
[----:B------:R-:W1:Y:S07]  /*0010*/  S2R R0, SR_TID.X ;  /* 0x0000000000007919 */ /* 0x000e6e0000002100 */
[----:B------:R-:W2:Y:S01]  /*0020*/  LDC.64 R2, c[0x0][0x210] ;  /* 0x00008400ff027b82 */ /* 0x000ea20000000a00 */
[----:B------:R-:W-:Y:S01]  /*0030*/  ULDC.64 UR4, c[0x0][0x208] ;  /* 0x0000820000047ab9 */ /* 0x000fe20000000a00 */
[----:B------:R-:W3:Y:S01]  /*0040*/  S2R R5, SR_CTAID.X ;  /* 0x0000000000057919 */ /* 0x000ee20000002500 */
[----:B-1----:R-:W-:-:S05]  /*0050*/  IMAD.SHL.U32 R0, R0, 0x4, RZ ;  /* 0x0000000400007824 */ /* 0x002fca00078e00ff */
[----:B------:R-:W-:-:S05]  /*0060*/  LOP3.LUT R0, R0, 0x1fc, RZ, 0xc0, !PT ;  /* 0x000001fc00007812 */ /* 0x000fca00078ec0ff */
[----:B---3--:R-:W-:-:S04]  /*0070*/  IMAD R5, R5, 0x200, R0 ;  /* 0x0000020005057824 */ /* 0x008fc800078e0200 */
[----:B--2---:R-:W-:-:S05]  /*0080*/  IMAD.WIDE R2, R5, 0x4, R2 ;  /* 0x0000000405027825 */ /* 0x004fca00078e0202 */
[----:B------:R-:W2:Y:S02]  /*0090*/  LDG.E.128 R4, desc[UR4][R2.64] ;  /* 0x0000000402047981 */ /* 0x000ea4000c1e1d00 */
[----:B--2---:R-:W-:Y:S02]  /*00a0*/  FSETP.GEU.AND P0, PT, R4, RZ, PT ;  /* 0x000000ff0400720b */ /* 0x004fe40003f0e000 */
[----:B------:R-:W-:Y:S02]  /*00b0*/  FSETP.GEU.AND P1, PT, R5, RZ, PT ;  /* 0x000000ff0500720b */ /* 0x000fe40003f2e000 */
[----:B------:R-:W-:Y:S02]  /*00c0*/  FSETP.GEU.AND P2, PT, R6, RZ, PT ;  /* 0x000000ff0600720b */ /* 0x000fe40003f4e000 */
[----:B------:R-:W-:Y:S02]  /*00d0*/  FSETP.GEU.AND P3, PT, R7, RZ, PT ;  /* 0x000000ff0700720b */ /* 0x000fe40003f6e000 */
[----:B------:R-:W-:-:S02]  /*00e0*/  FSEL R4, R4, RZ, P0 ;  /* 0x000000ff04047208 */ /* 0x000fc40000000000 */
[----:B------:R-:W-:Y:S02]  /*00f0*/  FSEL R5, R5, RZ, P1 ;  /* 0x000000ff05057208 */ /* 0x000fe40000800000 */
[----:B------:R-:W-:Y:S02]  /*0100*/  FSEL R6, R6, RZ, P2 ;  /* 0x000000ff06067208 */ /* 0x000fe40001000000 */
[----:B------:R-:W-:-:S05]  /*0110*/  FSEL R7, R7, RZ, P3 ;  /* 0x000000ff07077208 */ /* 0x000fca0001800000 */
[----:B------:R-:W-:Y:S01]  /*0120*/  STG.E.128 desc[UR4][R2.64], R4 ;  /* 0x0000000402007986 */ /* 0x000fe2000c101d04 */
[----:B------:R-:W-:Y:S05]  /*0130*/  EXIT ;  /* 0x000000000000794d */ /* 0x000fea0003800000 */
.L_x_0:
[----:B------:R-:W-:-:S00]  /*0140*/  BRA `(.L_x_0) ;  /* 0xfffffffc00fc7947 */ /* 0x000fc0000383ffff */
[----:B------:R-:W-:-:S00]  /*0150*/  NOP ;  /* 0x0000000000007918 */ /* 0x000fc00000000000 */
        /* <DEDUP_REMOVED lines=10> */
.L_x_1:


//--------------------- .nv.constant0.triton_poi_fused_relu_6 --------------------------
	.section	.nv.constant0.triton_poi_fused_relu_6,"a",@progbits
	.sectionflags	@""
	.align	4
.nv.constant0.triton_poi_fused_relu_6:
	.zero		540
